	.headerflags	@"EF_CUDA_TEXMODE_UNIFIED EF_CUDA_64BIT_ADDRESS EF_CUDA_ACCELERATORS EF_CUDA_SM90 EF_CUDA_VIRTUAL_SM(EF_CUDA_SM90)"
	.elftype	@"ET_EXEC"


//--------------------- .nv.info                  --------------------------
	.section	.nv.info,"",@"SHT_CUDA_INFO"
	.align	4


	//----- nvinfo : EIATTR_REGCOUNT
	.align		4
        /*0000*/ 	.byte	0x04, 0x2f
        /*0002*/ 	.short	(.L_3 - .L_2)
	.align		4
.L_2:
        /*0004*/ 	.word	index@(triton_poi_fused__native_batch_norm_legit_no_training_add_mul_rsub_sigmoid_0)
        /*0008*/ 	.word	0x00000013


	//----- nvinfo : EIATTR_MIN_STACK_SIZE
	.align		4
.L_3:
        /*000c*/ 	.byte	0x04, 0x12
        /*000e*/ 	.short	(.L_5 - .L_4)
	.align		4
.L_4:
        /*0010*/ 	.word	index@(triton_poi_fused__native_batch_norm_legit_no_training_add_mul_rsub_sigmoid_0)
        /*0014*/ 	.word	0x00000000


	//----- nvinfo : EIATTR_FRAME_SIZE
	.align		4
.L_5:
        /*0018*/ 	.byte	0x04, 0x11
        /*001a*/ 	.short	(.L_7 - .L_6)
	.align		4
.L_6:
        /*001c*/ 	.word	index@(triton_poi_fused__native_batch_norm_legit_no_training_add_mul_rsub_sigmoid_0)
        /*0020*/ 	.word	0x00000000


	//----- nvinfo : EIATTR_MIN_STACK_SIZE
	.align		4
.L_7:
        /*0024*/ 	.byte	0x04, 0x12
        /*0026*/ 	.short	(.L_9 - .L_8)
	.align		4
.L_8:
        /*0028*/ 	.word	index@(triton_poi_fused__native_batch_norm_legit_no_training_add_mul_rsub_sigmoid_0)
        /*002c*/ 	.word	0x00000000
.L_9:


//--------------------- .nv.info.triton_poi_fused__native_batch_norm_legit_no_training_add_mul_rsub_sigmoid_0 --------------------------
	.section	.nv.info.triton_poi_fused__native_batch_norm_legit_no_training_add_mul_rsub_sigmoid_0,"",@"SHT_CUDA_INFO"
	.sectionflags	@""
	.align	4


	//----- nvinfo : EIATTR_CUDA_API_VERSION
	.align		4
        /*0000*/ 	.byte	0x04, 0x37
        /*0002*/ 	.short	(.L_11 - .L_10)
.L_10:
        /*0004*/ 	.word	0x0000007c


	//----- nvinfo : EIATTR_KPARAM_INFO
	.align		4
.L_11:
        /*0008*/ 	.byte	0x04, 0x17
        /*000a*/ 	.short	(.L_13 - .L_12)
.L_12:
        /*000c*/ 	.word	0x00000000
        /*0010*/ 	.short	0x0005
        /*0012*/ 	.short	0x0028
        /*0014*/ 	.byte	0x00, 0xf0, 0x11, 0x00


	//----- nvinfo : EIATTR_KPARAM_INFO
	.align		4
.L_13:
        /*0018*/ 	.byte	0x04, 0x17
        /*001a*/ 	.short	(.L_15 - .L_14)
.L_14:
        /*001c*/ 	.word	0x00000000
        /*0020*/ 	.short	0x0004
        /*0022*/ 	.short	0x0020
        /*0024*/ 	.byte	0x00, 0xf4, 0x21, 0x00


	//----- nvinfo : EIATTR_KPARAM_INFO
	.align		4
.L_15:
        /*0028*/ 	.byte	0x04, 0x17
        /*002a*/ 	.short	(.L_17 - .L_16)
.L_16:
        /*002c*/ 	.word	0x00000000
        /*0030*/ 	.short	0x0003
        /*0032*/ 	.short	0x0018
        /*0034*/ 	.byte	0x00, 0xf4, 0x21, 0x00


	//----- nvinfo : EIATTR_KPARAM_INFO
	.align		4
.L_17:
        /*0038*/ 	.byte	0x04, 0x17
        /*003a*/ 	.short	(.L_19 - .L_18)
.L_18:
        /*003c*/ 	.word	0x00000000
        /*0040*/ 	.short	0x0002
        /*0042*/ 	.short	0x0010
        /*0044*/ 	.byte	0x00, 0xf4, 0x21, 0x00


	//----- nvinfo : EIATTR_KPARAM_INFO
	.align		4
.L_19:
        /*0048*/ 	.byte	0x04, 0x17
        /*004a*/ 	.short	(.L_21 - .L_20)
.L_20:
        /*004c*/ 	.word	0x00000000
        /*0050*/ 	.short	0x0001
        /*0052*/ 	.short	0x0008
        /*0054*/ 	.byte	0x00, 0xf4, 0x21, 0x00


	//----- nvinfo : EIATTR_KPARAM_INFO
	.align		4
.L_21:
        /*0058*/ 	.byte	0x04, 0x17
        /*005a*/ 	.short	(.L_23 - .L_22)
.L_22:
        /*005c*/ 	.word	0x00000000
        /*0060*/ 	.short	0x0000
        /*0062*/ 	.short	0x0000
        /*0064*/ 	.byte	0x00, 0xf4, 0x21, 0x00


	//----- nvinfo : EIATTR_SPARSE_MMA_MASK
	.align		4
.L_23:
        /*0068*/ 	.byte	0x03, 0x50
        /*006a*/ 	.short	0x0000


	//----- nvinfo : EIATTR_MAXREG_COUNT
	.align		4
        /*006c*/ 	.byte	0x03, 0x1b
        /*006e*/ 	.short	0x00ff


	//----- nvinfo : EIATTR_EXIT_INSTR_OFFSETS
	.align		4
        /*0070*/ 	.byte	0x04, 0x1c
        /*0072*/ 	.short	(.L_25 - .L_24)


	//   ....[0]....
.L_24:
        /*0074*/ 	.word	0x000005c0


	//   ....[1]....
        /*0078*/ 	.word	0x000005e0


	//----- nvinfo : EIATTR_REQNTID
	.align		4
.L_25:
        /*007c*/ 	.byte	0x04, 0x10
        /*007e*/ 	.short	(.L_27 - .L_26)
.L_26:
        /*0080*/ 	.word	0x00000020
        /*0084*/ 	.word	0x00000001
        /*0088*/ 	.word	0x00000001


	//----- nvinfo : EIATTR_CBANK_PARAM_SIZE
	.align		4
.L_27:
        /*008c*/ 	.byte	0x03, 0x19
        /*008e*/ 	.short	0x002c


	//----- nvinfo : EIATTR_PARAM_CBANK
	.align		4
        /*0090*/ 	.byte	0x04, 0x0a
        /*0092*/ 	.short	(.L_29 - .L_28)
	.align		4
.L_28:
        /*0094*/ 	.word	index@(.nv.constant0.triton_poi_fused__native_batch_norm_legit_no_training_add_mul_rsub_sigmoid_0)
        /*0098*/ 	.short	0x0210
        /*009a*/ 	.short	0x002c


	//----- nvinfo : EIATTR_SW_WAR
	.align		4
.L_29:
        /*009c*/ 	.byte	0x04, 0x36
        /*009e*/ 	.short	(.L_31 - .L_30)
.L_30:
        /*00a0*/ 	.word	0x00000008
.L_31:


//--------------------- .nv.callgraph             --------------------------
	.section	.nv.callgraph,"",@"SHT_CUDA_CALLGRAPH"
	.align	4
	.sectionentsize	8
	.align		4
        /*0000*/ 	.word	0x00000000
	.align		4
        /*0004*/ 	.word	0xffffffff
	.align		4
        /*0008*/ 	.word	0x00000000
	.align		4
        /*000c*/ 	.word	0xfffffffe
	.align		4
        /*0010*/ 	.word	0x00000000
	.align		4
        /*0014*/ 	.word	0xfffffffd
	.align		4
        /*0018*/ 	.word	0x00000000
	.align		4
        /*001c*/ 	.word	0xfffffffc


//--------------------- .nv.constant4             --------------------------
	.section	.nv.constant4,"a",@progbits
	.align	8
	.align		8
.nv.constant4:
        /*0000*/ 	.dword	_$_str
	.align		8
        /*0008*/ 	.dword	_$_str_$_2


//--------------------- .text.triton_poi_fused__native_batch_norm_legit_no_training_add_mul_rsub_sigmoid_0 --------------------------
	.section	.text.triton_poi_fused__native_batch_norm_legit_no_training_add_mul_rsub_sigmoid_0,"ax",@progbits
	.align	128
        .global         triton_poi_fused__native_batch_norm_legit_no_training_add_mul_rsub_sigmoid_0
        .type           triton_poi_fused__native_batch_norm_legit_no_training_add_mul_rsub_sigmoid_0,@function
        .size           triton_poi_fused__native_batch_norm_legit_no_training_add_mul_rsub_sigmoid_0,(.L_x_1 - triton_poi_fused__native_batch_norm_legit_no_training_add_mul_rsub_sigmoid_0)
        .other          triton_poi_fused__native_batch_norm_legit_no_training_add_mul_rsub_sigmoid_0,@"STO_CUDA_ENTRY STV_DEFAULT"
triton_poi_fused__native_batch_norm_legit_no_training_add_mul_rsub_sigmoid_0:
.text.triton_poi_fused__native_batch_norm_legit_no_training_add_mul_rsub_sigmoid_0:
[----:B------:R-:W0:Y:S01]  /*0000*/  LDC R1, c[0x0][0x28] ;  /* 0x00000a00ff017b82 */ /* 0x000e220000000800 */
[----:B------:R-:W1:Y:S07]  /*0010*/  S2R R0, SR_TID.X ;  /* 0x0000000000007919 */ /* 0x000e6e0000002100 */
[----:B------:R-:W2:Y:S01]  /*0020*/  LDC.64 R6, c[0x0][0x220] ;  /* 0x00008800ff067b82 */ /* 0x000ea20000000a00 */
[----:B------:R-:W-:Y:S01]  /*0030*/  HFMA2.MMA R16, -RZ, RZ, 0, 0 ;  /* 0x00000000ff107435 */ /* 0x000fe200000001ff */
[----:B------:R-:W-:Y:S01]  /*0040*/  CS2R R14, SRZ ;  /* 0x00000000000e7805 */ /* 0x000fe2000001ff00 */
[----:B------:R-:W3:Y:S01]  /*0050*/  S2R R3, SR_CTAID.X ;  /* 0x0000000000037919 */ /* 0x000ee20000002500 */
[----:B------:R-:W-:-:S04]  /*0060*/  ULDC.64 UR4, c[0x0][0x208] ;  /* 0x0000820000047ab9 */ /* 0x000fc80000000a00 */
[----:B------:R-:W4:Y:S08]  /*0070*/  LDC.64 R10, c[0x0][0x218] ;  /* 0x00008600ff0a7b82 */ /* 0x000f300000000a00 */
[----:B------:R-:W5:Y:S08]  /*0080*/  LDC.64 R8, c[0x0][0x210] ;  /* 0x00008400ff087b82 */ /* 0x000f700000000a00 */
[----:B------:R-:W4:Y:S01]  /*0090*/  LDC.64 R12, c[0x0][0x228] ;  /* 0x00008a00ff0c7b82 */ /* 0x000f220000000a00 */
[----:B-1----:R-:W-:-:S04]  /*00a0*/  SHF.L.U32 R0, R0, 0x1, RZ ;  /* 0x0000000100007819 */ /* 0x002fc800000006ff */
[----:B------:R-:W-:-:S04]  /*00b0*/  LOP3.LUT R0, R0, 0x3e, RZ, 0xc0, !PT ;  /* 0x0000003e00007812 */ /* 0x000fc800078ec0ff */
[----:B---3--:R-:W-:-:S04]  /*00c0*/  LEA R3, R3, R0, 0x6 ;  /* 0x0000000003037211 */ /* 0x008fc800078e30ff */
[----:B------:R-:W-:Y:S02]  /*00d0*/  SHF.R.S32.HI R0, RZ, 0x1f, R3 ;  /* 0x0000001fff007819 */ /* 0x000fe40000011403 */
[----:B------:R-:W-:Y:S02]  /*00e0*/  ISETP.GE.AND P0, PT, R3, 0x40, PT ;  /* 0x000000400300780c */ /* 0x000fe40003f06270 */
[----:B------:R-:W-:-:S04]  /*00f0*/  LEA.HI R0, R0, R3, RZ, 0x2 ;  /* 0x0000000300007211 */ /* 0x000fc800078f10ff */
[----:B------:R-:W-:-:S04]  /*0100*/  SHF.R.S32.HI R2, RZ, 0x2, R0 ;  /* 0x00000002ff027819 */ /* 0x000fc80000011400 */
[----:B------:R-:W-:-:S04]  /*0110*/  LEA.HI R4, R2, R2, RZ, 0x2 ;  /* 0x0000000202047211 */ /* 0x000fc800078f10ff */
[----:B------:R-:W-:-:S04]  /*0120*/  LOP3.LUT R5, R4, 0xfffffffc, RZ, 0xc0, !PT ;  /* 0xfffffffc04057812 */ /* 0x000fc800078ec0ff */
[----:B------:R-:W-:-:S05]  /*0130*/  IADD3 R5, R2, -R5, RZ ;  /* 0x8000000502057210 */ /* 0x000fca0007ffe0ff */
[----:B--2---:R-:W-:-:S05]  /*0140*/  IMAD.WIDE R6, R5, 0x4, R6 ;  /* 0x0000000405067825 */ /* 0x004fca00078e0206 */
[----:B------:R-:W2:Y:S04]  /*0150*/  @!P0 LDG.E.EL R16, desc[UR4][R6.64] ;  /* 0x0000000406108981 */ /* 0x000ea8000c2e1900 */
[----:B------:R1:W3:Y:S01]  /*0160*/  @!P0 LDG.E.EL R14, desc[UR4][R6.64] ;  /* 0x00000004060e8981 */ /* 0x0002e2000c2e1900 */
[----:B----4-:R-:W-:Y:S01]  /*0170*/  IMAD.WIDE R10, R5, 0x4, R10 ;  /* 0x00000004050a7825 */ /* 0x010fe200078e020a */
[----:B------:R-:W-:Y:S02]  /*0180*/  CS2R R4, SRZ ;  /* 0x0000000000047805 */ /* 0x000fe4000001ff00 */
[----:B------:R-:W-:Y:S01]  /*0190*/  MOV R2, RZ ;  /* 0x000000ff00027202 */ /* 0x000fe20000000f00 */
[----:B-----5:R-:W-:Y:S01]  /*01a0*/  IMAD.WIDE R8, R3, 0x4, R8 ;  /* 0x0000000403087825 */ /* 0x020fe200078e0208 */
[----:B------:R-:W4:Y:S04]  /*01b0*/  @!P0 LDG.E.EL R15, desc[UR4][R10.64] ;  /* 0x000000040a0f8981 */ /* 0x000f28000c2e1900 */
[----:B------:R-:W5:Y:S04]  /*01c0*/  @!P0 LDG.E.64 R4, desc[UR4][R8.64] ;  /* 0x0000000408048981 */ /* 0x000f68000c1e1b00 */
[----:B------:R-:W5:Y:S01]  /*01d0*/  @!P0 LDG.E.EL R2, desc[UR4][R10.64] ;  /* 0x000000040a028981 */ /* 0x000f62000c2e1900 */
[----:B------:R-:W-:-:S04]  /*01e0*/  LOP3.LUT R0, R0, 0xfffffffc, RZ, 0xc0, !PT ;  /* 0xfffffffc00007812 */ /* 0x000fc800078ec0ff */
[----:B-1----:R-:W-:-:S05]  /*01f0*/  IADD3 R7, R3, -R0, RZ ;  /* 0x8000000003077210 */ /* 0x002fca0007ffe0ff */
[----:B0-----:R-:W-:Y:S01]  /*0200*/  IMAD.WIDE R12, R7, 0x4, R12 ;  /* 0x00000004070c7825 */ /* 0x001fe200078e020c */
[----:B------:R-:W-:-:S06]  /*0210*/  CS2R R6, SRZ ;  /* 0x0000000000067805 */ /* 0x000fcc000001ff00 */
[----:B------:R0:W4:Y:S02]  /*0220*/  @!P0 LDG.E.EL.64 R6, desc[UR4][R12.64] ;  /* 0x000000040c068981 */ /* 0x000124000c2e1b00 */
[----:B0-----:R-:W-:Y:S01]  /*0230*/  HFMA2.MMA R12, -RZ, RZ, 1.625, 0 ;  /* 0x3e800000ff0c7435 */ /* 0x001fe200000001ff */
[----:B--2---:R-:W-:Y:S01]  /*0240*/  FADD R16, R16, 9.9999997171806853657e-10 ;  /* 0x3089705f10107421 */ /* 0x004fe20000000000 */
[----:B---3--:R-:W-:-:S03]  /*0250*/  FADD R14, R14, 9.9999997171806853657e-10 ;  /* 0x3089705f0e0e7421 */ /* 0x008fc60000000000 */
[----:B------:R-:W0:Y:S08]  /*0260*/  MUFU.SQRT R9, R16 ;  /* 0x0000001000097308 */ /* 0x000e300000002000 */
[----:B------:R-:W1:Y:S01]  /*0270*/  MUFU.SQRT R8, R14 ;  /* 0x0000000e00087308 */ /* 0x000e620000002000 */
[C---:B0-----:R-:W-:Y:S02]  /*0280*/  FSETP.GT.AND P2, PT, R9.reuse, 8.50705917302346158658e+37, PT ;  /* 0x7e8000000900780b */ /* 0x041fe40003f44000 */
[----:B------:R-:W-:-:S02]  /*0290*/  FSETP.GEU.AND P4, PT, R9, 1.175494350822287508e-38, PT ;  /* 0x008000000900780b */ /* 0x000fc40003f8e000 */
[C---:B-1----:R-:W-:Y:S02]  /*02a0*/  FSETP.GT.AND P1, PT, R8.reuse, 8.50705917302346158658e+37, PT ;  /* 0x7e8000000800780b */ /* 0x042fe40003f24000 */
[----:B------:R-:W-:-:S07]  /*02b0*/  FSETP.GEU.AND P3, PT, R8, 1.175494350822287508e-38, PT ;  /* 0x008000000800780b */ /* 0x000fce0003f6e000 */
[----:B------:R-:W-:-:S04]  /*02c0*/  @P2 FMUL R9, R9, 0.25 ;  /* 0x3e80000009092820 */ /* 0x000fc80000400000 */
[----:B------:R-:W-:Y:S01]  /*02d0*/  @!P4 FMUL R9, R9, 16777216 ;  /* 0x4b8000000909c820 */ /* 0x000fe20000400000 */
[----:B------:R-:W-:-:S04]  /*02e0*/  @P1 FMUL R8, R8, 0.25 ;  /* 0x3e80000008081820 */ /* 0x000fc80000400000 */
[----:B------:R-:W-:Y:S01]  /*02f0*/  @!P3 FMUL R8, R8, 16777216 ;  /* 0x4b8000000808b820 */ /* 0x000fe20000400000 */
[----:B------:R-:W0:Y:S01]  /*0300*/  MUFU.RCP R9, R9 ;  /* 0x0000000900097308 */ /* 0x000e220000001000 */
[----:B------:R-:W-:-:S07]  /*0310*/  FSEL R0, R12, 1, P2 ;  /* 0x3f8000000c007808 */ /* 0x000fce0001000000 */
[----:B------:R-:W1:Y:S01]  /*0320*/  MUFU.RCP R8, R8 ;  /* 0x0000000800087308 */ /* 0x000e620000001000 */
[----:B------:R-:W-:Y:S01]  /*0330*/  FSEL R11, R12, 1, P1 ;  /* 0x3f8000000c0b7808 */ /* 0x000fe20000800000 */
[----:B------:R-:W-:-:S04]  /*0340*/  @!P4 FMUL R0, R0, 16777216 ;  /* 0x4b8000000000c820 */ /* 0x000fc80000400000 */
[----:B------:R-:W-:Y:S01]  /*0350*/  @!P3 FMUL R11, R11, 16777216 ;  /* 0x4b8000000b0bb820 */ /* 0x000fe20000400000 */
[----:B0-----:R-:W-:Y:S01]  /*0360*/  FMUL R13, R9, R0 ;  /* 0x00000000090d7220 */ /* 0x001fe20000400000 */
[----:B-----5:R-:W-:Y:S01]  /*0370*/  FADD R0, -R2, R5 ;  /* 0x0000000502007221 */ /* 0x020fe20000000100 */
[----:B----4-:R-:W-:Y:S01]  /*0380*/  FADD R2, -R15, R4 ;  /* 0x000000040f027221 */ /* 0x010fe20000000100 */
[----:B-1----:R-:W-:Y:S02]  /*0390*/  FMUL R11, R8, R11 ;  /* 0x0000000b080b7220 */ /* 0x002fe40000400000 */
[----:B------:R-:W-:Y:S02]  /*03a0*/  FFMA R0, -R0, R13, RZ ;  /* 0x0000000d00007223 */ /* 0x000fe400000001ff */
[----:B------:R-:W-:Y:S02]  /*03b0*/  FFMA R2, -R2, R11, RZ ;  /* 0x0000000b02027223 */ /* 0x000fe400000001ff */
[----:B------:R-:W-:-:S02]  /*03c0*/  FMUL R8, R0, 1.4426950216293334961 ;  /* 0x3fb8aa3b00087820 */ /* 0x000fc40000400000 */
[----:B------:R-:W-:-:S03]  /*03d0*/  FMUL R2, R2, 1.4426950216293334961 ;  /* 0x3fb8aa3b02027820 */ /* 0x000fc60000400000 */
[----:B------:R-:W-:Y:S02]  /*03e0*/  FSETP.GEU.AND P2, PT, R8, -126, PT ;  /* 0xc2fc00000800780b */ /* 0x000fe40003f4e000 */
[----:B------:R-:W-:-:S11]  /*03f0*/  FSETP.GEU.AND P1, PT, R2, -126, PT ;  /* 0xc2fc00000200780b */ /* 0x000fd60003f2e000 */
[----:B------:R-:W-:Y:S02]  /*0400*/  @!P2 FMUL R8, R8, 0.5 ;  /* 0x3f0000000808a820 */ /* 0x000fe40000400000 */
[----:B------:R-:W-:Y:S02]  /*0410*/  @!P1 FMUL R2, R2, 0.5 ;  /* 0x3f00000002029820 */ /* 0x000fe40000400000 */
[----:B------:R-:W0:Y:S08]  /*0420*/  MUFU.EX2 R9, R8 ;  /* 0x0000000800097308 */ /* 0x000e300000000800 */
[----:B------:R-:W1:Y:S01]  /*0430*/  MUFU.EX2 R0, R2 ;  /* 0x0000000200007308 */ /* 0x000e620000000800 */
[----:B0-----:R-:W-:-:S04]  /*0440*/  @!P2 FMUL R9, R9, R9 ;  /* 0x000000090909a220 */ /* 0x001fc80000400000 */
[----:B------:R-:W-:Y:S02]  /*0450*/  FADD R10, R9, 1 ;  /* 0x3f800000090a7421 */ /* 0x000fe40000000000 */
[----:B------:R-:W0:Y:S01]  /*0460*/  LDC.64 R8, c[0x0][0x230] ;  /* 0x00008c00ff087b82 */ /* 0x000e220000000a00 */
[----:B-1----:R-:W-:-:S04]  /*0470*/  @!P1 FMUL R0, R0, R0 ;  /* 0x0000000000009220 */ /* 0x002fc80000400000 */
[----:B------:R-:W-:Y:S01]  /*0480*/  FADD R0, R0, 1 ;  /* 0x3f80000000007421 */ /* 0x000fe20000000000 */
[----:B------:R-:W-:-:S04]  /*0490*/  FSETP.GT.AND P2, PT, R10, 8.50705917302346158658e+37, PT ;  /* 0x7e8000000a00780b */ /* 0x000fc80003f44000 */
[----:B------:R-:W-:-:S09]  /*04a0*/  FSETP.GT.AND P1, PT, R0, 8.50705917302346158658e+37, PT ;  /* 0x7e8000000000780b */ /* 0x000fd20003f24000 */
[----:B------:R-:W-:-:S04]  /*04b0*/  @P2 FMUL R10, R10, 0.25 ;  /* 0x3e8000000a0a2820 */ /* 0x000fc80000400000 */
[----:B------:R-:W-:Y:S02]  /*04c0*/  @P1 FMUL R0, R0, 0.25 ;  /* 0x3e80000000001820 */ /* 0x000fe40000400000 */
[----:B------:R-:W1:Y:S08]  /*04d0*/  MUFU.RCP R10, R10 ;  /* 0x0000000a000a7308 */ /* 0x000e700000001000 */
[----:B------:R-:W2:Y:S01]  /*04e0*/  MUFU.RCP R0, R0 ;  /* 0x0000000000007308 */ /* 0x000ea20000001000 */
[----:B------:R-:W-:-:S02]  /*04f0*/  FSEL R13, R12, 1, P2 ;  /* 0x3f8000000c0d7808 */ /* 0x000fc40001000000 */
[----:B------:R-:W-:-:S03]  /*0500*/  FSEL R11, R12, 1, P1 ;  /* 0x3f8000000c0b7808 */ /* 0x000fc60000800000 */
[----:B-1----:R-:W-:-:S04]  /*0510*/  FMUL R12, R10, R13 ;  /* 0x0000000d0a0c7220 */ /* 0x002fc80000400000 */
[----:B------:R-:W-:Y:S01]  /*0520*/  FADD R2, -R12, 1 ;  /* 0x3f8000000c027421 */ /* 0x000fe20000000100 */
[----:B--2---:R-:W-:-:S04]  /*0530*/  FMUL R11, R0, R11 ;  /* 0x0000000b000b7220 */ /* 0x004fc80000400000 */
[----:B------:R-:W-:Y:S01]  /*0540*/  FADD R13, -R11, 1 ;  /* 0x3f8000000b0d7421 */ /* 0x000fe20000000100 */
[----:B------:R-:W-:-:S03]  /*0550*/  FMUL R2, R2, R7 ;  /* 0x0000000702027220 */ /* 0x000fc60000400000 */
[----:B------:R-:W-:Y:S01]  /*0560*/  FMUL R13, R13, R6 ;  /* 0x000000060d0d7220 */ /* 0x000fe20000400000 */
[----:B------:R-:W-:-:S03]  /*0570*/  FMUL R7, R2, R5 ;  /* 0x0000000502077220 */ /* 0x000fc60000400000 */
[----:B------:R-:W-:Y:S01]  /*0580*/  FMUL R0, R13, R4 ;  /* 0x000000040d007220 */ /* 0x000fe20000400000 */
[----:B0-----:R-:W-:-:S04]  /*0590*/  IMAD.WIDE R2, R3, 0x4, R8 ;  /* 0x0000000403027825 */ /* 0x001fc800078e0208 */
[----:B------:R-:W-:Y:S01]  /*05a0*/  FFMA R5, R12, R5, R7 ;  /* 0x000000050c057223 */ /* 0x000fe20000000007 */
[----:B------:R-:W-:Y:S01]  /*05b0*/  FFMA R4, R11, R4, R0 ;  /* 0x000000040b047223 */ /* 0x000fe20000000000 */
[----:B------:R-:W-:Y:S06]  /*05c0*/  @P0 EXIT ;  /* 0x000000000000094d */ /* 0x000fec0003800000 */
[----:B------:R-:W-:Y:S01]  /*05d0*/  STG.E.64 desc[UR4][R2.64], R4 ;  /* 0x0000000402007986 */ /* 0x000fe2000c101b04 */
[----:B------:R-:W-:Y:S05]  /*05e0*/  EXIT ;  /* 0x000000000000794d */ /* 0x000fea0003800000 */
.L_x_0:
[----:B------:R-:W-:-:S00]  /*05f0*/  BRA `(.L_x_0) ;  /* 0xfffffffc00fc7947 */ /* 0x000fc0000383ffff */
[----:B------:R-:W-:-:S00]  /*0600*/  NOP ;  /* 0x0000000000007918 */ /* 0x000fc00000000000 */
[----:B------:R-:W-:-:S00]  /*0610*/  NOP ;  /* 0x0000000000007918 */ /* 0x000fc00000000000 */
[----:B------:R-:W-:-:S00]  /*0620*/  NOP ;  /* 0x0000000000007918 */ /* 0x000fc00000000000 */
[----:B------:R-:W-:-:S00]  /*0630*/  NOP ;  /* 0x0000000000007918 */ /* 0x000fc00000000000 */
[----:B------:R-:W-:-:S00]  /*0640*/  NOP ;  /* 0x0000000000007918 */ /* 0x000fc00000000000 */
[----:B------:R-:W-:-:S00]  /*0650*/  NOP ;  /* 0x0000000000007918 */ /* 0x000fc00000000000 */
[----:B------:R-:W-:-:S00]  /*0660*/  NOP ;  /* 0x0000000000007918 */ /* 0x000fc00000000000 */
[----:B------:R-:W-:-:S00]  /*0670*/  NOP ;  /* 0x0000000000007918 */ /* 0x000fc00000000000 */
.L_x_1:


//--------------------- .nv.global.init           --------------------------
	.section	.nv.global.init,"aw",@progbits
.nv.global.init:
	.type		_$_str,@object
	.size		_$_str,(_$_str_$_2 - _$_str)
_$_str:
        /*0000*/ 	.byte	0x5f, 0x5f, 0x43, 0x55, 0x44, 0x41, 0x5f, 0x46, 0x54, 0x5a, 0x00
	.type		_$_str_$_2,@object
	.size		_$_str_$_2,(.L_1 - _$_str_$_2)
_$_str_$_2:
        /*000b*/ 	.byte	0x5f, 0x5f, 0x43, 0x55, 0x44, 0x41, 0x5f, 0x50, 0x52, 0x45, 0x43, 0x5f, 0x53, 0x51, 0x52, 0x54
        /*001b*/ 	.byte	0x00
.L_1:


//--------------------- .nv.constant0.triton_poi_fused__native_batch_norm_legit_no_training_add_mul_rsub_sigmoid_0 --------------------------
	.section	.nv.constant0.triton_poi_fused__native_batch_norm_legit_no_training_add_mul_rsub_sigmoid_0,"a",@progbits
	.sectionflags	@""
	.align	4
.nv.constant0.triton_poi_fused__native_batch_norm_legit_no_training_add_mul_rsub_sigmoid_0:
	.zero		572
